	.headerflags	@"EF_CUDA_TEXMODE_UNIFIED EF_CUDA_64BIT_ADDRESS EF_CUDA_ACCELERATORS EF_CUDA_SM90 EF_CUDA_VIRTUAL_SM(EF_CUDA_SM90)"
	.elftype	@"ET_EXEC"


//--------------------- .nv.info                  --------------------------
	.section	.nv.info,"",@"SHT_CUDA_INFO"
	.align	4


	//----- nvinfo : EIATTR_REGCOUNT
	.align		4
        /*0000*/ 	.byte	0x04, 0x2f
        /*0002*/ 	.short	(.L_1 - .L_0)
	.align		4
.L_0:
        /*0004*/ 	.word	index@(triton_poi_fused_clone_21)
        /*0008*/ 	.word	0x0000001c


	//----- nvinfo : EIATTR_MIN_STACK_SIZE
	.align		4
.L_1:
        /*000c*/ 	.byte	0x04, 0x12
        /*000e*/ 	.short	(.L_3 - .L_2)
	.align		4
.L_2:
        /*0010*/ 	.word	index@(triton_poi_fused_clone_21)
        /*0014*/ 	.word	0x00000000


	//----- nvinfo : EIATTR_FRAME_SIZE
	.align		4
.L_3:
        /*0018*/ 	.byte	0x04, 0x11
        /*001a*/ 	.short	(.L_5 - .L_4)
	.align		4
.L_4:
        /*001c*/ 	.word	index@(triton_poi_fused_clone_21)
        /*0020*/ 	.word	0x00000000


	//----- nvinfo : EIATTR_MIN_STACK_SIZE
	.align		4
.L_5:
        /*0024*/ 	.byte	0x04, 0x12
        /*0026*/ 	.short	(.L_7 - .L_6)
	.align		4
.L_6:
        /*0028*/ 	.word	index@(triton_poi_fused_clone_21)
        /*002c*/ 	.word	0x00000000
.L_7:


//--------------------- .nv.info.triton_poi_fused_clone_21 --------------------------
	.section	.nv.info.triton_poi_fused_clone_21,"",@"SHT_CUDA_INFO"
	.sectionflags	@""
	.align	4


	//----- nvinfo : EIATTR_CUDA_API_VERSION
	.align		4
        /*0000*/ 	.byte	0x04, 0x37
        /*0002*/ 	.short	(.L_9 - .L_8)
.L_8:
        /*0004*/ 	.word	0x0000007c


	//----- nvinfo : EIATTR_KPARAM_INFO
	.align		4
.L_9:
        /*0008*/ 	.byte	0x04, 0x17
        /*000a*/ 	.short	(.L_11 - .L_10)
.L_10:
        /*000c*/ 	.word	0x00000000
        /*0010*/ 	.short	0x0003
        /*0012*/ 	.short	0x0014
        /*0014*/ 	.byte	0x00, 0xf0, 0x11, 0x00


	//----- nvinfo : EIATTR_KPARAM_INFO
	.align		4
.L_11:
        /*0018*/ 	.byte	0x04, 0x17
        /*001a*/ 	.short	(.L_13 - .L_12)
.L_12:
        /*001c*/ 	.word	0x00000000
        /*0020*/ 	.short	0x0002
        /*0022*/ 	.short	0x0010
        /*0024*/ 	.byte	0x00, 0xf0, 0x11, 0x00


	//----- nvinfo : EIATTR_KPARAM_INFO
	.align		4
.L_13:
        /*0028*/ 	.byte	0x04, 0x17
        /*002a*/ 	.short	(.L_15 - .L_14)
.L_14:
        /*002c*/ 	.word	0x00000000
        /*0030*/ 	.short	0x0001
        /*0032*/ 	.short	0x0008
        /*0034*/ 	.byte	0x00, 0xf4, 0x21, 0x00


	//----- nvinfo : EIATTR_KPARAM_INFO
	.align		4
.L_15:
        /*0038*/ 	.byte	0x04, 0x17
        /*003a*/ 	.short	(.L_17 - .L_16)
.L_16:
        /*003c*/ 	.word	0x00000000
        /*0040*/ 	.short	0x0000
        /*0042*/ 	.short	0x0000
        /*0044*/ 	.byte	0x00, 0xf4, 0x21, 0x00


	//----- nvinfo : EIATTR_SPARSE_MMA_MASK
	.align		4
.L_17:
        /*0048*/ 	.byte	0x03, 0x50
        /*004a*/ 	.short	0x0000


	//----- nvinfo : EIATTR_MAXREG_COUNT
	.align		4
        /*004c*/ 	.byte	0x03, 0x1b
        /*004e*/ 	.short	0x00ff


	//----- nvinfo : EIATTR_EXIT_INSTR_OFFSETS
	.align		4
        /*0050*/ 	.byte	0x04, 0x1c
        /*0052*/ 	.short	(.L_19 - .L_18)


	//   ....[0]....
.L_18:
        /*0054*/ 	.word	0x00000700


	//   ....[1]....
        /*0058*/ 	.word	0x00000750


	//----- nvinfo : EIATTR_REQNTID
	.align		4
.L_19:
        /*005c*/ 	.byte	0x04, 0x10
        /*005e*/ 	.short	(.L_21 - .L_20)
.L_20:
        /*0060*/ 	.word	0x00000080
        /*0064*/ 	.word	0x00000001
        /*0068*/ 	.word	0x00000001


	//----- nvinfo : EIATTR_CBANK_PARAM_SIZE
	.align		4
.L_21:
        /*006c*/ 	.byte	0x03, 0x19
        /*006e*/ 	.short	0x0018


	//----- nvinfo : EIATTR_PARAM_CBANK
	.align		4
        /*0070*/ 	.byte	0x04, 0x0a
        /*0072*/ 	.short	(.L_23 - .L_22)
	.align		4
.L_22:
        /*0074*/ 	.word	index@(.nv.constant0.triton_poi_fused_clone_21)
        /*0078*/ 	.short	0x0210
        /*007a*/ 	.short	0x0018


	//----- nvinfo : EIATTR_SW_WAR
	.align		4
.L_23:
        /*007c*/ 	.byte	0x04, 0x36
        /*007e*/ 	.short	(.L_25 - .L_24)
.L_24:
        /*0080*/ 	.word	0x00000008
.L_25:


//--------------------- .nv.callgraph             --------------------------
	.section	.nv.callgraph,"",@"SHT_CUDA_CALLGRAPH"
	.align	4
	.sectionentsize	8
	.align		4
        /*0000*/ 	.word	0x00000000
	.align		4
        /*0004*/ 	.word	0xffffffff
	.align		4
        /*0008*/ 	.word	0x00000000
	.align		4
        /*000c*/ 	.word	0xfffffffe
	.align		4
        /*0010*/ 	.word	0x00000000
	.align		4
        /*0014*/ 	.word	0xfffffffd
	.align		4
        /*0018*/ 	.word	0x00000000
	.align		4
        /*001c*/ 	.word	0xfffffffc


//--------------------- .text.triton_poi_fused_clone_21 --------------------------
	.section	.text.triton_poi_fused_clone_21,"ax",@progbits
	.sectionflags	@"SHF_BARRIERS=1"
	.align	128
        .global         triton_poi_fused_clone_21
        .type           triton_poi_fused_clone_21,@function
        .size           triton_poi_fused_clone_21,(.L_x_1 - triton_poi_fused_clone_21)
        .other          triton_poi_fused_clone_21,@"STO_CUDA_ENTRY STV_DEFAULT"
triton_poi_fused_clone_21:
.text.triton_poi_fused_clone_21:
[----:B------:R-:W0:Y:S01]  /*0000*/  LDC R1, c[0x0][0x28] ;  /* 0x00000a00ff017b82 */ /* 0x000e220000000800 */
[----:B------:R-:W1:Y:S07]  /*0010*/  S2R R0, SR_CTAID.X ;  /* 0x0000000000007919 */ /* 0x000e6e0000002500 */
[----:B------:R-:W2:Y:S01]  /*0020*/  LDC.64 R16, c[0x0][0x210] ;  /* 0x00008400ff107b82 */ /* 0x000ea20000000a00 */
[----:B------:R-:W-:Y:S01]  /*0030*/  CS2R R18, SRZ ;  /* 0x0000000000127805 */ /* 0x000fe2000001ff00 */
[----:B------:R-:W-:Y:S01]  /*0040*/  ULDC.64 UR6, c[0x0][0x208] ;  /* 0x0000820000067ab9 */ /* 0x000fe20000000a00 */
[----:B------:R-:W3:Y:S01]  /*0050*/  S2R R15, SR_TID.X ;  /* 0x00000000000f7919 */ /* 0x000ee20000002100 */
[----:B------:R-:W4:Y:S01]  /*0060*/  S2R R14, SR_CTAID.Y ;  /* 0x00000000000e7919 */ /* 0x000f220000002600 */
[----:B-1----:R-:W-:Y:S01]  /*0070*/  IMAD.SHL.U32 R0, R0, 0x20, RZ ;  /* 0x0000002000007824 */ /* 0x002fe200078e00ff */
[----:B---3--:R-:W-:-:S04]  /*0080*/  SHF.R.U32.HI R5, RZ, 0x5, R15 ;  /* 0x00000005ff057819 */ /* 0x008fc8000001160f */
[----:B------:R-:W-:Y:S01]  /*0090*/  LOP3.LUT R2, R0, 0x1f, R15, 0xf8, !PT ;  /* 0x0000001f00027812 */ /* 0x000fe200078ef80f */
[----:B----4-:R-:W-:Y:S01]  /*00a0*/  IMAD.SHL.U32 R14, R14, 0x20, RZ ;  /* 0x000000200e0e7824 */ /* 0x010fe200078e00ff */
[----:B------:R-:W-:-:S03]  /*00b0*/  SGXT.U32 R5, R5, 0x2 ;  /* 0x000000020505781a */ /* 0x000fc60000000000 */
[C---:B------:R-:W-:Y:S01]  /*00c0*/  IMAD.HI R3, R2.reuse, 0x38e38e39, RZ ;  /* 0x38e38e3902037827 */ /* 0x040fe200078e02ff */
[----:B------:R-:W-:Y:S02]  /*00d0*/  ISETP.GE.AND P0, PT, R2, 0x51, PT ;  /* 0x000000510200780c */ /* 0x000fe40003f06270 */
[----:B------:R-:W-:Y:S02]  /*00e0*/  LOP3.LUT R6, R14, 0x10, R5, 0xfe, !PT ;  /* 0x000000100e067812 */ /* 0x000fe400078efe05 */
[----:B------:R-:W-:Y:S02]  /*00f0*/  SHF.R.S32.HI R4, RZ, 0x1, R3 ;  /* 0x00000001ff047819 */ /* 0x000fe40000011403 */
[----:B------:R-:W-:Y:S02]  /*0100*/  ISETP.LT.AND P4, PT, R6, 0xa00, !P0 ;  /* 0x00000a000600780c */ /* 0x000fe40004781270 */
[----:B------:R-:W-:Y:S02]  /*0110*/  LEA.HI R3, R3, R4, RZ, 0x1 ;  /* 0x0000000403037211 */ /* 0x000fe400078f08ff */
[----:B------:R-:W-:-:S03]  /*0120*/  LOP3.LUT R6, R14, 0x18, R5, 0xfe, !PT ;  /* 0x000000180e067812 */ /* 0x000fc600078efe05 */
[----:B------:R-:W-:Y:S01]  /*0130*/  IMAD R4, R3, -0x9, R2 ;  /* 0xfffffff703047824 */ /* 0x000fe200078e0202 */
[----:B------:R-:W-:-:S03]  /*0140*/  LOP3.LUT R2, R14, R5, RZ, 0xfc, !PT ;  /* 0x000000050e027212 */ /* 0x000fc600078efcff */
[----:B------:R-:W-:Y:S01]  /*0150*/  IMAD R4, R3, 0xb, R4 ;  /* 0x0000000b03047824 */ /* 0x000fe200078e0204 */
[----:B------:R-:W-:-:S03]  /*0160*/  ISETP.LT.AND P1, PT, R2, 0xa00, !P0 ;  /* 0x00000a000200780c */ /* 0x000fc60004721270 */
[----:B------:R-:W-:Y:S01]  /*0170*/  VIADD R3, R4, 0xc ;  /* 0x0000000c04037836 */ /* 0x000fe20000000000 */
[----:B------:R-:W-:-:S03]  /*0180*/  LOP3.LUT R4, R14, 0x4, R5, 0xfe, !PT ;  /* 0x000000040e047812 */ /* 0x000fc600078efe05 */
[----:B------:R-:W-:Y:S01]  /*0190*/  IMAD R7, R2, 0x79, R3 ;  /* 0x0000007902077824 */ /* 0x000fe200078e0203 */
[----:B------:R-:W-:Y:S02]  /*01a0*/  ISETP.LT.AND P2, PT, R4, 0xa00, !P0 ;  /* 0x00000a000400780c */ /* 0x000fe40004741270 */
[----:B------:R-:W-:Y:S01]  /*01b0*/  LOP3.LUT R2, R14, 0x8, R5, 0xfe, !PT ;  /* 0x000000080e027812 */ /* 0x000fe200078efe05 */
[----:B------:R-:W-:Y:S01]  /*01c0*/  VIADD R3, R7, 0x1e4 ;  /* 0x000001e407037836 */ /* 0x000fe20000000000 */
[----:B------:R-:W-:Y:S02]  /*01d0*/  LOP3.LUT R4, R14, 0xc, R5, 0xfe, !PT ;  /* 0x0000000c0e047812 */ /* 0x000fe400078efe05 */
[----:B------:R-:W-:Y:S01]  /*01e0*/  ISETP.LT.AND P6, PT, R2, 0xa00, !P0 ;  /* 0x00000a000200780c */ /* 0x000fe200047c1270 */
[----:B--2---:R-:W-:Y:S01]  /*01f0*/  IMAD.WIDE R2, R3, 0x4, R16 ;  /* 0x0000000403027825 */ /* 0x004fe200078e0210 */
[----:B------:R-:W-:Y:S02]  /*0200*/  ISETP.LT.AND P5, PT, R4, 0xa00, !P0 ;  /* 0x00000a000400780c */ /* 0x000fe400047a1270 */
[----:B------:R-:W-:-:S02]  /*0210*/  LOP3.LUT R4, R14, 0x14, R5, 0xfe, !PT ;  /* 0x000000140e047812 */ /* 0x000fc400078efe05 */
[----:B------:R-:W-:Y:S01]  /*0220*/  LOP3.LUT R5, R14, 0x1c, R5, 0xfe, !PT ;  /* 0x0000001c0e057812 */ /* 0x000fe200078efe05 */
[----:B------:R1:W2:Y:S01]  /*0230*/  @P2 LDG.E.EL R18, desc[UR6][R2.64] ;  /* 0x0000000602122981 */ /* 0x0002a2000c2e1900 */
[----:B------:R-:W-:Y:S02]  /*0240*/  ISETP.LT.AND P3, PT, R4, 0xa00, !P0 ;  /* 0x00000a000400780c */ /* 0x000fe40004761270 */
[----:B------:R-:W-:Y:S02]  /*0250*/  ISETP.LT.AND P2, PT, R6, 0xa00, !P0 ;  /* 0x00000a000600780c */ /* 0x000fe40004741270 */
[----:B------:R-:W-:Y:S01]  /*0260*/  ISETP.LT.AND P0, PT, R5, 0xa00, !P0 ;  /* 0x00000a000500780c */ /* 0x000fe20004701270 */
[C---:B------:R-:W-:Y:S02]  /*0270*/  VIADD R5, R7.reuse, 0x974 ;  /* 0x0000097407057836 */ /* 0x040fe40000000000 */
[C---:B------:R-:W-:Y:S02]  /*0280*/  VIADD R13, R7.reuse, 0x3c8 ;  /* 0x000003c8070d7836 */ /* 0x040fe40000000000 */
[----:B------:R-:W-:-:S02]  /*0290*/  VIADD R11, R7, 0x5ac ;  /* 0x000005ac070b7836 */ /* 0x000fc40000000000 */
[C---:B------:R-:W-:Y:S02]  /*02a0*/  VIADD R9, R7.reuse, 0x790 ;  /* 0x0000079007097836 */ /* 0x040fe40000000000 */
[C---:B------:R-:W-:Y:S02]  /*02b0*/  VIADD R21, R7.reuse, 0xb58 ;  /* 0x00000b5807157836 */ /* 0x040fe40000000000 */
[----:B------:R-:W-:Y:S02]  /*02c0*/  VIADD R23, R7, 0xd3c ;  /* 0x00000d3c07177836 */ /* 0x000fe40000000000 */
[----:B-1----:R-:W-:Y:S01]  /*02d0*/  IMAD.WIDE R2, R5, 0x4, R16 ;  /* 0x0000000405027825 */ /* 0x002fe200078e0210 */
[----:B------:R-:W-:-:S03]  /*02e0*/  CS2R R24, SRZ ;  /* 0x0000000000187805 */ /* 0x000fc6000001ff00 */
[----:B------:R-:W-:-:S04]  /*02f0*/  IMAD.WIDE R6, R7, 0x4, R16 ;  /* 0x0000000407067825 */ /* 0x000fc800078e0210 */
[--C-:B------:R-:W-:Y:S01]  /*0300*/  IMAD.WIDE R12, R13, 0x4, R16.reuse ;  /* 0x000000040d0c7825 */ /* 0x100fe200078e0210 */
[----:B------:R-:W3:Y:S03]  /*0310*/  @P1 LDG.E.EL R24, desc[UR6][R6.64] ;  /* 0x0000000606181981 */ /* 0x000ee6000c2e1900 */
[--C-:B------:R-:W-:Y:S01]  /*0320*/  IMAD.WIDE R10, R11, 0x4, R16.reuse ;  /* 0x000000040b0a7825 */ /* 0x100fe200078e0210 */
[----:B------:R1:W4:Y:S03]  /*0330*/  @P6 LDG.E.EL R19, desc[UR6][R12.64] ;  /* 0x000000060c136981 */ /* 0x000326000c2e1900 */
[----:B------:R-:W-:-:S04]  /*0340*/  IMAD.WIDE R8, R9, 0x4, R16 ;  /* 0x0000000409087825 */ /* 0x000fc800078e0210 */
[----:B------:R-:W-:Y:S01]  /*0350*/  IMAD.WIDE R4, R21, 0x4, R16 ;  /* 0x0000000415047825 */ /* 0x000fe200078e0210 */
[----:B------:R-:W-:-:S03]  /*0360*/  CS2R R20, SRZ ;  /* 0x0000000000147805 */ /* 0x000fc6000001ff00 */
[----:B------:R-:W-:Y:S01]  /*0370*/  IMAD.WIDE R16, R23, 0x4, R16 ;  /* 0x0000000417107825 */ /* 0x000fe200078e0210 */
[----:B------:R-:W-:Y:S02]  /*0380*/  CS2R R22, SRZ ;  /* 0x0000000000167805 */ /* 0x000fe4000001ff00 */
[----:B------:R-:W5:Y:S04]  /*0390*/  @P5 LDG.E.EL R20, desc[UR6][R10.64] ;  /* 0x000000060a145981 */ /* 0x000f68000c2e1900 */
[----:B------:R1:W5:Y:S04]  /*03a0*/  @P4 LDG.E.EL R21, desc[UR6][R8.64] ;  /* 0x0000000608154981 */ /* 0x000368000c2e1900 */
[----:B------:R1:W5:Y:S04]  /*03b0*/  @P3 LDG.E.EL R22, desc[UR6][R2.64] ;  /* 0x0000000602163981 */ /* 0x000368000c2e1900 */
[----:B------:R1:W5:Y:S04]  /*03c0*/  @P2 LDG.E.EL R23, desc[UR6][R4.64] ;  /* 0x0000000604172981 */ /* 0x000368000c2e1900 */
[----:B------:R-:W5:Y:S01]  /*03d0*/  @P0 LDG.E.EL R25, desc[UR6][R16.64] ;  /* 0x0000000610190981 */ /* 0x000f62000c2e1900 */
[----:B-1----:R-:W1:Y:S01]  /*03e0*/  S2R R13, SR_TID.X ;  /* 0x00000000000d7919 */ /* 0x002e620000002100 */
[----:B------:R-:W1:Y:S01]  /*03f0*/  S2UR UR5, SR_CgaCtaId ;  /* 0x00000000000579c3 */ /* 0x000e620000008800 */
[----:B------:R-:W-:-:S02]  /*0400*/  UMOV UR4, 0x400 ;  /* 0x0000040000047882 */ /* 0x000fc40000000000 */
[----:B-1----:R-:W-:Y:S01]  /*0410*/  UPRMT UR4, UR5, 0x654, UR4 ;  /* 0x0000065405047896 */ /* 0x002fe20008000004 */
[----:B0-----:R-:W-:Y:S01]  /*0420*/  IMAD.SHL.U32 R8, R13, 0x20, RZ ;  /* 0x000000200d087824 */ /* 0x001fe200078e00ff */
[----:B------:R-:W-:-:S04]  /*0430*/  SHF.R.U32.HI R10, RZ, 0x5, R13 ;  /* 0x00000005ff0a7819 */ /* 0x000fc8000001160d */
[----:B------:R-:W-:Y:S02]  /*0440*/  SGXT.U32 R3, R10, 0x2 ;  /* 0x000000020a03781a */ /* 0x000fe40000000000 */
[----:B------:R-:W-:-:S04]  /*0450*/  LOP3.LUT R8, R8, 0x3e0, RZ, 0xc0, !PT ;  /* 0x000003e008087812 */ /* 0x000fc800078ec0ff */
[C---:B------:R-:W-:Y:S02]  /*0460*/  LOP3.LUT R2, R8.reuse, R3, RZ, 0xfc, !PT ;  /* 0x0000000308027212 */ /* 0x040fe400078efcff */
[----:B------:R-:W-:-:S05]  /*0470*/  LEA.HI R3, R8, UR4, RZ, 0x1f ;  /* 0x0000000408037c11 */ /* 0x000fca000f8ff8ff */
[----:B------:R-:W-:Y:S02]  /*0480*/  IMAD R12, R2, 0x4, R3 ;  /* 0x00000004020c7824 */ /* 0x000fe400078e0203 */
[C---:B------:R-:W-:Y:S02]  /*0490*/  IMAD.SHL.U32 R2, R13.reuse, 0x2, RZ ;  /* 0x000000020d027824 */ /* 0x040fe400078e00ff */
[----:B------:R-:W-:-:S03]  /*04a0*/  IMAD.SHL.U32 R8, R13, 0x4, RZ ;  /* 0x000000040d087824 */ /* 0x000fc600078e00ff */
[----:B------:R-:W-:Y:S02]  /*04b0*/  LOP3.LUT R2, R2, 0xf0, RZ, 0xc0, !PT ;  /* 0x000000f002027812 */ /* 0x000fe400078ec0ff */
[----:B------:R-:W-:-:S03]  /*04c0*/  LOP3.LUT R8, R8, 0x1fc, RZ, 0xc0, !PT ;  /* 0x000001fc08087812 */ /* 0x000fc600078ec0ff */
[----:B------:R-:W-:-:S04]  /*04d0*/  VIADD R3, R2, UR4 ;  /* 0x0000000402037c36 */ /* 0x000fc80008000000 */
[----:B------:R-:W-:Y:S02]  /*04e0*/  IMAD R4, R8, 0x4, R3 ;  /* 0x0000000408047824 */ /* 0x000fe400078e0203 */
[----:B------:R-:W-:-:S05]  /*04f0*/  IMAD.SHL.U32 R3, R15, 0x4, RZ ;  /* 0x000000040f037824 */ /* 0x000fca00078e00ff */
[----:B------:R-:W-:Y:S02]  /*0500*/  LOP3.LUT R14, R14, 0x1c, R3, 0xf8, !PT ;  /* 0x0000001c0e0e7812 */ /* 0x000fe400078ef803 */
[----:B------:R-:W-:Y:S01]  /*0510*/  SHF.R.U32.HI R15, RZ, 0x3, R15 ;  /* 0x00000003ff0f7819 */ /* 0x000fe2000001160f */
[----:B------:R-:W0:Y:S02]  /*0520*/  LDC.64 R2, c[0x0][0x218] ;  /* 0x00008600ff027b82 */ /* 0x000e240000000a00 */
[----:B------:R-:W-:-:S05]  /*0530*/  IMAD.HI R9, R14, 0x66666667, RZ ;  /* 0x666666670e097827 */ /* 0x000fca00078e02ff */
[----:B------:R-:W-:-:S04]  /*0540*/  SHF.R.U32.HI R10, RZ, 0x1f, R9 ;  /* 0x0000001fff0a7819 */ /* 0x000fc80000011609 */
[----:B------:R-:W-:Y:S02]  /*0550*/  LEA.HI.SX32 R11, R9, R10, 0x18 ;  /* 0x0000000a090b7211 */ /* 0x000fe400078fc2ff */
[----:B------:R-:W-:-:S04]  /*0560*/  SGXT.U32 R9, R15, 0x4 ;  /* 0x000000040f09781a */ /* 0x000fc80000000000 */
[----:B------:R-:W-:Y:S01]  /*0570*/  LOP3.LUT R9, R0, R9, RZ, 0xfc, !PT ;  /* 0x0000000900097212 */ /* 0x000fe200078efcff */
[C---:B------:R-:W-:Y:S01]  /*0580*/  IMAD R0, R11.reuse, -0x280, R14 ;  /* 0xfffffd800b007824 */ /* 0x040fe200078e020e */
[----:B------:R-:W-:Y:S02]  /*0590*/  LOP3.LUT R10, R8, 0x200, RZ, 0xfc, !PT ;  /* 0x00000200080a7812 */ /* 0x000fe400078efcff */
[----:B------:R-:W-:Y:S01]  /*05a0*/  ISETP.GE.AND P0, PT, R14, 0xa00, PT ;  /* 0x00000a000e00780c */ /* 0x000fe20003f06270 */
[----:B------:R-:W-:Y:S01]  /*05b0*/  IMAD R0, R11, 0xca80, R0 ;  /* 0x0000ca800b007824 */ /* 0x000fe200078e0200 */
[C---:B------:R-:W-:Y:S02]  /*05c0*/  LOP3.LUT R11, R9.reuse, 0x10, RZ, 0xfc, !PT ;  /* 0x00000010090b7812 */ /* 0x040fe400078efcff */
[----:B------:R-:W-:Y:S02]  /*05d0*/  SHF.R.U32.HI R10, RZ, 0x1, R10 ;  /* 0x00000001ff0a7819 */ /* 0x000fe4000001160a */
[----:B------:R-:W-:-:S02]  /*05e0*/  ISETP.LT.AND P1, PT, R9, 0x51, !P0 ;  /* 0x000000510900780c */ /* 0x000fc40004721270 */
[----:B------:R-:W-:Y:S02]  /*05f0*/  ISETP.LT.AND P0, PT, R11, 0x51, !P0 ;  /* 0x000000510b00780c */ /* 0x000fe40004701270 */
[----:B------:R-:W-:Y:S01]  /*0600*/  LOP3.LUT R10, R10, 0x1f0, RZ, 0xc0, !PT ;  /* 0x000001f00a0a7812 */ /* 0x000fe200078ec0ff */
[----:B------:R-:W-:-:S04]  /*0610*/  IMAD R9, R9, 0x280, R0 ;  /* 0x0000028009097824 */ /* 0x000fc800078e0200 */
[----:B------:R-:W-:Y:S02]  /*0620*/  VIADD R13, R10, UR4 ;  /* 0x000000040a0d7c36 */ /* 0x000fe40008000000 */
[----:B0-----:R-:W-:-:S04]  /*0630*/  IMAD.WIDE R10, R9, 0x4, R2 ;  /* 0x00000004090a7825 */ /* 0x001fc800078e0202 */
[----:B------:R-:W-:Y:S01]  /*0640*/  IMAD R13, R8, 0x4, R13 ;  /* 0x00000004080d7824 */ /* 0x000fe200078e020d */
[----:B--2---:R-:W-:Y:S04]  /*0650*/  STS [R12+0x10], R18 ;  /* 0x000010120c007388 */ /* 0x004fe80000000800 */
[----:B---3--:R-:W-:Y:S04]  /*0660*/  STS [R12], R24 ;  /* 0x000000180c007388 */ /* 0x008fe80000000800 */
[----:B----4-:R-:W-:Y:S04]  /*0670*/  STS [R12+0x20], R19 ;  /* 0x000020130c007388 */ /* 0x010fe80000000800 */
[----:B-----5:R-:W-:Y:S04]  /*0680*/  STS [R12+0x30], R20 ;  /* 0x000030140c007388 */ /* 0x020fe80000000800 */
[----:B------:R-:W-:Y:S04]  /*0690*/  STS [R12+0x40], R21 ;  /* 0x000040150c007388 */ /* 0x000fe80000000800 */
[----:B------:R-:W-:Y:S04]  /*06a0*/  STS [R12+0x50], R22 ;  /* 0x000050160c007388 */ /* 0x000fe80000000800 */
[----:B------:R-:W-:Y:S04]  /*06b0*/  STS [R12+0x60], R23 ;  /* 0x000060170c007388 */ /* 0x000fe80000000800 */
[----:B------:R-:W-:Y:S01]  /*06c0*/  STS [R12+0x70], R25 ;  /* 0x000070190c007388 */ /* 0x000fe20000000800 */
[----:B------:R-:W-:Y:S06]  /*06d0*/  BAR.SYNC.DEFER_BLOCKING 0x0 ;  /* 0x0000000000007b1d */ /* 0x000fec0000010000 */
[----:B------:R-:W0:Y:S04]  /*06e0*/  LDS.128 R4, [R4] ;  /* 0x0000000004047984 */ /* 0x000e280000000c00 */
[----:B0-----:R0:W-:Y:S02]  /*06f0*/  @P1 STG.E.128 desc[UR6][R10.64], R4 ;  /* 0x000000040a001986 */ /* 0x0011e4000c101d06 */
[----:B0-----:R-:W-:Y:S05]  /*0700*/  @!P0 EXIT ;  /* 0x000000000000894d */ /* 0x001fea0003800000 */
[----:B------:R-:W0:Y:S01]  /*0710*/  LDS.128 R12, [R13+0x800] ;  /* 0x000800000d0c7984 */ /* 0x000e220000000c00 */
[----:B------:R-:W-:-:S04]  /*0720*/  VIADD R9, R9, 0x2800 ;  /* 0x0000280009097836 */ /* 0x000fc80000000000 */
[----:B------:R-:W-:-:S05]  /*0730*/  IMAD.WIDE R2, R9, 0x4, R2 ;  /* 0x0000000409027825 */ /* 0x000fca00078e0202 */
[----:B0-----:R-:W-:Y:S01]  /*0740*/  STG.E.128 desc[UR6][R2.64], R12 ;  /* 0x0000000c02007986 */ /* 0x001fe2000c101d06 */
[----:B------:R-:W-:Y:S05]  /*0750*/  EXIT ;  /* 0x000000000000794d */ /* 0x000fea0003800000 */
.L_x_0:
[----:B------:R-:W-:-:S00]  /*0760*/  BRA `(.L_x_0) ;  /* 0xfffffffc00fc7947 */ /* 0x000fc0000383ffff */
[----:B------:R-:W-:-:S00]  /*0770*/  NOP ;  /* 0x0000000000007918 */ /* 0x000fc00000000000 */
        /* <DEDUP_REMOVED lines=8> */
.L_x_1:


//--------------------- .nv.shared.triton_poi_fused_clone_21 --------------------------
	.section	.nv.shared.triton_poi_fused_clone_21,"aw",@nobits
	.sectionflags	@""
	.align	16
	.zero		1024


//--------------------- .nv.constant0.triton_poi_fused_clone_21 --------------------------
	.section	.nv.constant0.triton_poi_fused_clone_21,"a",@progbits
	.sectionflags	@""
	.align	4
.nv.constant0.triton_poi_fused_clone_21:
	.zero		552
